//
// Generated by NVIDIA NVVM Compiler
//
// Compiler Build ID: CL-36424714
// Cuda compilation tools, release 13.0, V13.0.88
// Based on NVVM 20.0.0
//

.version 9.0
.target sm_100
.address_size 64

	// .globl	_Z13batch_processiPiS_S_S_S_S_S_S_S_PjS0_S_

.visible .entry _Z13batch_processiPiS_S_S_S_S_S_S_S_PjS0_S_(
	.param .u32 _Z13batch_processiPiS_S_S_S_S_S_S_S_PjS0_S__param_0,
	.param .u64 .ptr .align 1 _Z13batch_processiPiS_S_S_S_S_S_S_S_PjS0_S__param_1,
	.param .u64 .ptr .align 1 _Z13batch_processiPiS_S_S_S_S_S_S_S_PjS0_S__param_2,
	.param .u64 .ptr .align 1 _Z13batch_processiPiS_S_S_S_S_S_S_S_PjS0_S__param_3,
	.param .u64 .ptr .align 1 _Z13batch_processiPiS_S_S_S_S_S_S_S_PjS0_S__param_4,
	.param .u64 .ptr .align 1 _Z13batch_processiPiS_S_S_S_S_S_S_S_PjS0_S__param_5,
	.param .u64 .ptr .align 1 _Z13batch_processiPiS_S_S_S_S_S_S_S_PjS0_S__param_6,
	.param .u64 .ptr .align 1 _Z13batch_processiPiS_S_S_S_S_S_S_S_PjS0_S__param_7,
	.param .u64 .ptr .align 1 _Z13batch_processiPiS_S_S_S_S_S_S_S_PjS0_S__param_8,
	.param .u64 .ptr .align 1 _Z13batch_processiPiS_S_S_S_S_S_S_S_PjS0_S__param_9,
	.param .u64 .ptr .align 1 _Z13batch_processiPiS_S_S_S_S_S_S_S_PjS0_S__param_10,
	.param .u64 .ptr .align 1 _Z13batch_processiPiS_S_S_S_S_S_S_S_PjS0_S__param_11,
	.param .u64 .ptr .align 1 _Z13batch_processiPiS_S_S_S_S_S_S_S_PjS0_S__param_12
)
{
	.reg .pred 	%p<13>;
	.reg .b32 	%r<83>;
	.reg .b64 	%rd<63>;

	ld.param.u32 	%r25, [_Z13batch_processiPiS_S_S_S_S_S_S_S_PjS0_S__param_0];
	ld.param.u64 	%rd22, [_Z13batch_processiPiS_S_S_S_S_S_S_S_PjS0_S__param_1];
	ld.param.u64 	%rd23, [_Z13batch_processiPiS_S_S_S_S_S_S_S_PjS0_S__param_2];
	ld.param.u64 	%rd24, [_Z13batch_processiPiS_S_S_S_S_S_S_S_PjS0_S__param_3];
	ld.param.u64 	%rd18, [_Z13batch_processiPiS_S_S_S_S_S_S_S_PjS0_S__param_5];
	ld.param.u64 	%rd25, [_Z13batch_processiPiS_S_S_S_S_S_S_S_PjS0_S__param_6];
	ld.param.u64 	%rd20, [_Z13batch_processiPiS_S_S_S_S_S_S_S_PjS0_S__param_8];
	ld.param.u64 	%rd26, [_Z13batch_processiPiS_S_S_S_S_S_S_S_PjS0_S__param_9];
	ld.param.u64 	%rd27, [_Z13batch_processiPiS_S_S_S_S_S_S_S_PjS0_S__param_10];
	ld.param.u64 	%rd28, [_Z13batch_processiPiS_S_S_S_S_S_S_S_PjS0_S__param_11];
	cvta.to.global.u64 	%rd1, %rd28;
	cvta.to.global.u64 	%rd2, %rd27;
	cvta.to.global.u64 	%rd3, %rd24;
	cvta.to.global.u64 	%rd4, %rd25;
	cvta.to.global.u64 	%rd5, %rd26;
	cvta.to.global.u64 	%rd6, %rd23;
	cvta.to.global.u64 	%rd7, %rd22;
	setp.lt.s32 	%p1, %r25, 1;
	@%p1 bra 	$L__BB0_19;
	mov.u32 	%r27, %tid.x;
	mov.u32 	%r28, %ntid.x;
	mov.u32 	%r29, %ctaid.x;
	mad.lo.s32 	%r1, %r29, %r28, %r27;
	cvta.to.global.u64 	%rd8, %rd18;
	cvta.to.global.u64 	%rd9, %rd20;
	mov.b32 	%r78, 0;
$L__BB0_2:
	ld.param.u64 	%rd62, [_Z13batch_processiPiS_S_S_S_S_S_S_S_PjS0_S__param_12];
	ld.param.u64 	%rd60, [_Z13batch_processiPiS_S_S_S_S_S_S_S_PjS0_S__param_4];
	cvta.to.global.u64 	%rd29, %rd60;
	mul.wide.u32 	%rd30, %r78, 4;
	add.s64 	%rd31, %rd29, %rd30;
	ld.global.u32 	%r3, [%rd31];
	add.s64 	%rd32, %rd8, %rd30;
	ld.global.u32 	%r4, [%rd32];
	cvta.to.global.u64 	%rd33, %rd62;
	add.s64 	%rd34, %rd33, %rd30;
	ld.global.u32 	%r30, [%rd34];
	setp.ne.s32 	%p2, %r30, %r1;
	@%p2 bra 	$L__BB0_18;
	ld.param.u64 	%rd61, [_Z13batch_processiPiS_S_S_S_S_S_S_S_PjS0_S__param_7];
	cvta.to.global.u64 	%rd35, %rd61;
	mul.wide.s32 	%rd36, %r3, 4;
	add.s64 	%rd37, %rd35, %rd36;
	ld.global.u32 	%r31, [%rd37];
	add.s64 	%rd10, %rd9, %rd36;
	ld.global.u32 	%r5, [%rd10];
	setp.le.s32 	%p3, %r31, %r5;
	@%p3 bra 	$L__BB0_11;
	mul.wide.u32 	%rd49, %r78, 4;
	add.s64 	%rd11, %rd7, %rd49;
	ld.global.u32 	%r80, [%rd11];
	add.s64 	%rd12, %rd6, %rd49;
	ld.global.u32 	%r7, [%rd12];
	setp.ge.s32 	%p8, %r80, %r7;
	add.s64 	%rd13, %rd3, %rd49;
	@%p8 bra 	$L__BB0_10;
	mad.lo.s32 	%r55, %r3, 25, %r4;
	mul.wide.s32 	%rd50, %r55, 4;
	add.s64 	%rd51, %rd5, %rd50;
	ld.global.u32 	%r8, [%rd51];
	mul.lo.s32 	%r56, %r3, 1250;
	mad.lo.s32 	%r9, %r4, 50, %r56;
	ld.global.u32 	%r10, [%rd13];
	mov.u32 	%r79, %r80;
	bra.uni 	$L__BB0_7;
$L__BB0_6:
	add.s32 	%r79, %r79, 1;
	setp.ge.s32 	%p10, %r79, %r7;
	@%p10 bra 	$L__BB0_9;
$L__BB0_7:
	add.s32 	%r57, %r9, %r79;
	sub.s32 	%r58, %r57, %r5;
	mul.wide.s32 	%rd52, %r58, 4;
	add.s64 	%rd53, %rd4, %rd52;
	ld.global.u32 	%r59, [%rd53];
	add.s32 	%r60, %r10, %r59;
	setp.le.s32 	%p9, %r60, %r8;
	@%p9 bra 	$L__BB0_6;
	mul.wide.u32 	%rd58, %r78, 4;
	add.s64 	%rd59, %rd2, %rd58;
	mov.b32 	%r76, 0;
	st.global.u32 	[%rd59], %r76;
	atom.global.inc.u32 	%r77, [%rd1], 5000;
	bra.uni 	$L__BB0_18;
$L__BB0_9:
	ld.global.u32 	%r61, [%rd13];
	add.s32 	%r62, %r9, %r80;
	ld.global.u32 	%r63, [%rd10];
	sub.s32 	%r64, %r62, %r63;
	mul.wide.s32 	%rd54, %r64, 4;
	add.s64 	%rd55, %rd4, %rd54;
	ld.global.u32 	%r65, [%rd55];
	add.s32 	%r66, %r65, %r61;
	st.global.u32 	[%rd55], %r66;
	add.s32 	%r80, %r80, 1;
	ld.global.u32 	%r67, [%rd12];
	setp.lt.s32 	%p11, %r80, %r67;
	@%p11 bra 	$L__BB0_9;
$L__BB0_10:
	mul.wide.u32 	%rd56, %r78, 4;
	add.s64 	%rd57, %rd2, %rd56;
	mov.b32 	%r68, 1;
	st.global.u32 	[%rd57], %r68;
	atom.global.inc.u32 	%r69, [%rd1+4], 5000;
	ld.global.u32 	%r70, [%rd13];
	ld.global.u32 	%r71, [%rd12];
	ld.global.u32 	%r72, [%rd11];
	sub.s32 	%r73, %r71, %r72;
	mul.lo.s32 	%r74, %r73, %r70;
	atom.global.add.u32 	%r75, [%rd1+8], %r74;
	bra.uni 	$L__BB0_18;
$L__BB0_11:
	mul.wide.u32 	%rd38, %r78, 4;
	add.s64 	%rd14, %rd7, %rd38;
	ld.global.u32 	%r82, [%rd14];
	add.s64 	%rd15, %rd6, %rd38;
	ld.global.u32 	%r16, [%rd15];
	setp.le.s32 	%p4, %r82, %r16;
	add.s64 	%rd16, %rd3, %rd38;
	@%p4 bra 	$L__BB0_17;
	mad.lo.s32 	%r32, %r3, 25, %r4;
	mul.wide.s32 	%rd39, %r32, 4;
	add.s64 	%rd40, %rd5, %rd39;
	ld.global.u32 	%r17, [%rd40];
	mul.lo.s32 	%r33, %r3, 1250;
	mad.lo.s32 	%r18, %r4, 50, %r33;
	ld.global.u32 	%r19, [%rd16];
	mov.u32 	%r81, %r82;
	bra.uni 	$L__BB0_14;
$L__BB0_13:
	add.s32 	%r81, %r81, -1;
	setp.le.s32 	%p6, %r81, %r16;
	@%p6 bra 	$L__BB0_16;
$L__BB0_14:
	sub.s32 	%r34, %r18, %r81;
	add.s32 	%r35, %r34, %r5;
	mul.wide.s32 	%rd41, %r35, 4;
	add.s64 	%rd42, %rd4, %rd41;
	ld.global.u32 	%r36, [%rd42];
	add.s32 	%r37, %r19, %r36;
	setp.le.s32 	%p5, %r37, %r17;
	@%p5 bra 	$L__BB0_13;
	mul.wide.u32 	%rd47, %r78, 4;
	add.s64 	%rd48, %rd2, %rd47;
	mov.b32 	%r53, 0;
	st.global.u32 	[%rd48], %r53;
	atom.global.inc.u32 	%r54, [%rd1], 5000;
	bra.uni 	$L__BB0_18;
$L__BB0_16:
	ld.global.u32 	%r38, [%rd16];
	ld.global.u32 	%r39, [%rd10];
	sub.s32 	%r40, %r18, %r82;
	add.s32 	%r41, %r40, %r39;
	mul.wide.s32 	%rd43, %r41, 4;
	add.s64 	%rd44, %rd4, %rd43;
	ld.global.u32 	%r42, [%rd44];
	add.s32 	%r43, %r42, %r38;
	st.global.u32 	[%rd44], %r43;
	add.s32 	%r82, %r82, -1;
	ld.global.u32 	%r44, [%rd15];
	setp.gt.s32 	%p7, %r82, %r44;
	@%p7 bra 	$L__BB0_16;
$L__BB0_17:
	mul.wide.u32 	%rd45, %r78, 4;
	add.s64 	%rd46, %rd2, %rd45;
	mov.b32 	%r45, 1;
	st.global.u32 	[%rd46], %r45;
	atom.global.inc.u32 	%r46, [%rd1+4], 5000;
	ld.global.u32 	%r47, [%rd16];
	ld.global.u32 	%r48, [%rd14];
	ld.global.u32 	%r49, [%rd15];
	sub.s32 	%r50, %r48, %r49;
	mul.lo.s32 	%r51, %r50, %r47;
	atom.global.add.u32 	%r52, [%rd1+8], %r51;
$L__BB0_18:
	add.s32 	%r78, %r78, 1;
	setp.ne.s32 	%p12, %r78, %r25;
	@%p12 bra 	$L__BB0_2;
$L__BB0_19:
	ret;

}


// ===== COMPILED SASS (sm_100) =====

	.target	sm_100

	.elftype	@"ET_EXEC"


//--------------------- .note.nv.tkinfo           --------------------------
	.section	.note.nv.tkinfo,"",@"SHT_NOTE"
	.sectionflags	@"SHF_NOTE_NV_TKINFO"
	.tkinfo
        /*0018*/ 	.word	0x00000002
        /*0030*/ 	.string	""
        /*0030*/ 	.string	"ptxas"
        /*0030*/ 	.string	"Cuda compilation tools, release 13.0, V13.0.88"
        /*0030*/ 	.string	"Build cuda_13.0.r13.0/compiler.36424714_0"
        /*0030*/ 	.string	"-arch sm_100 -m 64 "



//--------------------- .note.nv.cuinfo           --------------------------
	.section	.note.nv.cuinfo,"",@"SHT_NOTE"
	.sectionflags	@"SHF_NOTE_NV_CUINFO"
        /*0018*/ 	.short	0x0002
        /*001a*/ 	.short	0x0064
        /*001c*/ 	.short	0x0082
	.zero		2


//--------------------- .nv.info                  --------------------------
	.section	.nv.info,"",@"SHT_CUDA_INFO"
	.align	4


	//----- nvinfo : EIATTR_REGCOUNT
	.align		4
        /*0000*/ 	.byte	0x04, 0x2f
        /*0002*/ 	.short	(.L_1 - .L_0)
	.align		4
.L_0:
        /*0004*/ 	.word	index@(_Z13batch_processiPiS_S_S_S_S_S_S_S_PjS0_S_)
        /*0008*/ 	.word	0x0000001c


	//----- nvinfo : EIATTR_FRAME_SIZE
	.align		4
.L_1:
        /*000c*/ 	.byte	0x04, 0x11
        /*000e*/ 	.short	(.L_3 - .L_2)
	.align		4
.L_2:
        /*0010*/ 	.word	index@(_Z13batch_processiPiS_S_S_S_S_S_S_S_PjS0_S_)
        /*0014*/ 	.word	0x00000000


	//----- nvinfo : EIATTR_MIN_STACK_SIZE
	.align		4
.L_3:
        /*0018*/ 	.byte	0x04, 0x12
        /*001a*/ 	.short	(.L_5 - .L_4)
	.align		4
.L_4:
        /*001c*/ 	.word	index@(_Z13batch_processiPiS_S_S_S_S_S_S_S_PjS0_S_)
        /*0020*/ 	.word	0x00000000
.L_5:


//--------------------- .nv.compat                --------------------------
	.section	.nv.compat,"",@"SHT_CUDA_COMPAT_INFO"
	.align	4
        /*0000*/ 	.byte	0x02, 0x09, 0x00, 0x00, 0x02, 0x02, 0x01, 0x00, 0x02, 0x05, 0x05, 0x00, 0x03, 0x07, 0x01, 0x01
        /*0010*/ 	.byte	0x02, 0x03, 0x00, 0x00, 0x02, 0x06, 0x01, 0x00, 0x04, 0x0b, 0x08, 0x00, 0x09, 0x00, 0x00, 0x00
        /*0020*/ 	.byte	0x00, 0x00, 0x00, 0x00


//--------------------- .nv.info._Z13batch_processiPiS_S_S_S_S_S_S_S_PjS0_S_ --------------------------
	.section	.nv.info._Z13batch_processiPiS_S_S_S_S_S_S_S_PjS0_S_,"",@"SHT_CUDA_INFO"
	.sectionflags	@""
	.align	4


	//----- nvinfo : EIATTR_CUDA_API_VERSION
	.align		4
        /*0000*/ 	.byte	0x04, 0x37
        /*0002*/ 	.short	(.L_7 - .L_6)
.L_6:
        /*0004*/ 	.word	0x00000082


	//----- nvinfo : EIATTR_KPARAM_INFO
	.align		4
.L_7:
        /*0008*/ 	.byte	0x04, 0x17
        /*000a*/ 	.short	(.L_9 - .L_8)
.L_8:
        /*000c*/ 	.word	0x00000000
        /*0010*/ 	.short	0x000c
        /*0012*/ 	.short	0x0060
        /*0014*/ 	.byte	0x00, 0xf5, 0x21, 0x00


	//----- nvinfo : EIATTR_KPARAM_INFO
	.align		4
.L_9:
        /*0018*/ 	.byte	0x04, 0x17
        /*001a*/ 	.short	(.L_11 - .L_10)
.L_10:
        /*001c*/ 	.word	0x00000000
        /*0020*/ 	.short	0x000b
        /*0022*/ 	.short	0x0058
        /*0024*/ 	.byte	0x00, 0xf5, 0x21, 0x00


	//----- nvinfo : EIATTR_KPARAM_INFO
	.align		4
.L_11:
        /*0028*/ 	.byte	0x04, 0x17
        /*002a*/ 	.short	(.L_13 - .L_12)
.L_12:
        /*002c*/ 	.word	0x00000000
        /*0030*/ 	.short	0x000a
        /*0032*/ 	.short	0x0050
        /*0034*/ 	.byte	0x00, 0xf5, 0x21, 0x00


	//----- nvinfo : EIATTR_KPARAM_INFO
	.align		4
.L_13:
        /*0038*/ 	.byte	0x04, 0x17
        /*003a*/ 	.short	(.L_15 - .L_14)
.L_14:
        /*003c*/ 	.word	0x00000000
        /*0040*/ 	.short	0x0009
        /*0042*/ 	.short	0x0048
        /*0044*/ 	.byte	0x00, 0xf5, 0x21, 0x00


	//----- nvinfo : EIATTR_KPARAM_INFO
	.align		4
.L_15:
        /*0048*/ 	.byte	0x04, 0x17
        /*004a*/ 	.short	(.L_17 - .L_16)
.L_16:
        /*004c*/ 	.word	0x00000000
        /*0050*/ 	.short	0x0008
        /*0052*/ 	.short	0x0040
        /*0054*/ 	.byte	0x00, 0xf5, 0x21, 0x00


	//----- nvinfo : EIATTR_KPARAM_INFO
	.align		4
.L_17:
        /*0058*/ 	.byte	0x04, 0x17
        /*005a*/ 	.short	(.L_19 - .L_18)
.L_18:
        /*005c*/ 	.word	0x00000000
        /*0060*/ 	.short	0x0007
        /*0062*/ 	.short	0x0038
        /*0064*/ 	.byte	0x00, 0xf5, 0x21, 0x00


	//----- nvinfo : EIATTR_KPARAM_INFO
	.align		4
.L_19:
        /*0068*/ 	.byte	0x04, 0x17
        /*006a*/ 	.short	(.L_21 - .L_20)
.L_20:
        /*006c*/ 	.word	0x00000000
        /*0070*/ 	.short	0x0006
        /*0072*/ 	.short	0x0030
        /*0074*/ 	.byte	0x00, 0xf5, 0x21, 0x00


	//----- nvinfo : EIATTR_KPARAM_INFO
	.align		4
.L_21:
        /*0078*/ 	.byte	0x04, 0x17
        /*007a*/ 	.short	(.L_23 - .L_22)
.L_22:
        /*007c*/ 	.word	0x00000000
        /*0080*/ 	.short	0x0005
        /*0082*/ 	.short	0x0028
        /*0084*/ 	.byte	0x00, 0xf5, 0x21, 0x00


	//----- nvinfo : EIATTR_KPARAM_INFO
	.align		4
.L_23:
        /*0088*/ 	.byte	0x04, 0x17
        /*008a*/ 	.short	(.L_25 - .L_24)
.L_24:
        /*008c*/ 	.word	0x00000000
        /*0090*/ 	.short	0x0004
        /*0092*/ 	.short	0x0020
        /*0094*/ 	.byte	0x00, 0xf5, 0x21, 0x00


	//----- nvinfo : EIATTR_KPARAM_INFO
	.align		4
.L_25:
        /*0098*/ 	.byte	0x04, 0x17
        /*009a*/ 	.short	(.L_27 - .L_26)
.L_26:
        /*009c*/ 	.word	0x00000000
        /*00a0*/ 	.short	0x0003
        /*00a2*/ 	.short	0x0018
        /*00a4*/ 	.byte	0x00, 0xf5, 0x21, 0x00


	//----- nvinfo : EIATTR_KPARAM_INFO
	.align		4
.L_27:
        /*00a8*/ 	.byte	0x04, 0x17
        /*00aa*/ 	.short	(.L_29 - .L_28)
.L_28:
        /*00ac*/ 	.word	0x00000000
        /*00b0*/ 	.short	0x0002
        /*00b2*/ 	.short	0x0010
        /*00b4*/ 	.byte	0x00, 0xf5, 0x21, 0x00


	//----- nvinfo : EIATTR_KPARAM_INFO
	.align		4
.L_29:
        /*00b8*/ 	.byte	0x04, 0x17
        /*00ba*/ 	.short	(.L_31 - .L_30)
.L_30:
        /*00bc*/ 	.word	0x00000000
        /*00c0*/ 	.short	0x0001
        /*00c2*/ 	.short	0x0008
        /*00c4*/ 	.byte	0x00, 0xf5, 0x21, 0x00


	//----- nvinfo : EIATTR_KPARAM_INFO
	.align		4
.L_31:
        /*00c8*/ 	.byte	0x04, 0x17
        /*00ca*/ 	.short	(.L_33 - .L_32)
.L_32:
        /*00cc*/ 	.word	0x00000000
        /*00d0*/ 	.short	0x0000
        /*00d2*/ 	.short	0x0000
        /*00d4*/ 	.byte	0x00, 0xf0, 0x11, 0x00


	//----- nvinfo : EIATTR_SPARSE_MMA_MASK
	.align		4
.L_33:
        /*00d8*/ 	.byte	0x03, 0x50
        /*00da*/ 	.short	0x0000


	//----- nvinfo : EIATTR_MAXREG_COUNT
	.align		4
        /*00dc*/ 	.byte	0x03, 0x1b
        /*00de*/ 	.short	0x00ff


	//----- nvinfo : EIATTR_MERCURY_ISA_VERSION
	.align		4
        /*00e0*/ 	.byte	0x03, 0x5f
        /*00e2*/ 	.short	0x0101


	//----- nvinfo : EIATTR_INT_WARP_WIDE_INSTR_OFFSETS
	.align		4
        /*00e4*/ 	.byte	0x04, 0x31
        /*00e6*/ 	.short	(.L_35 - .L_34)


	//   ....[0]....
.L_34:
        /*00e8*/ 	.word	0x00000520


	//   ....[1]....
        /*00ec*/ 	.word	0x00000970


	//----- nvinfo : EIATTR_VRC_CTA_INIT_COUNT
	.align		4
.L_35:
        /*00f0*/ 	.byte	0x02, 0x4a
	.zero		1
	.zero		1


	//----- nvinfo : EIATTR_EXIT_INSTR_OFFSETS
	.align		4
        /*00f4*/ 	.byte	0x04, 0x1c
        /*00f6*/ 	.short	(.L_37 - .L_36)


	//   ....[0]....
.L_36:
        /*00f8*/ 	.word	0x00000030


	//   ....[1]....
        /*00fc*/ 	.word	0x00000ac0


	//----- nvinfo : EIATTR_CRS_STACK_SIZE
	.align		4
.L_37:
        /*0100*/ 	.byte	0x04, 0x1e
        /*0102*/ 	.short	(.L_39 - .L_38)
.L_38:
        /*0104*/ 	.word	0x00000000


	//----- nvinfo : EIATTR_CBANK_PARAM_SIZE
	.align		4
.L_39:
        /*0108*/ 	.byte	0x03, 0x19
        /*010a*/ 	.short	0x0068


	//----- nvinfo : EIATTR_PARAM_CBANK
	.align		4
        /*010c*/ 	.byte	0x04, 0x0a
        /*010e*/ 	.short	(.L_41 - .L_40)
	.align		4
.L_40:
        /*0110*/ 	.word	index@(.nv.constant0._Z13batch_processiPiS_S_S_S_S_S_S_S_PjS0_S_)
        /*0114*/ 	.short	0x0380
        /*0116*/ 	.short	0x0068


	//----- nvinfo : EIATTR_SW_WAR
	.align		4
.L_41:
        /*0118*/ 	.byte	0x04, 0x36
        /*011a*/ 	.short	(.L_43 - .L_42)
.L_42:
        /*011c*/ 	.word	0x00000008
.L_43:


//--------------------- .nv.callgraph             --------------------------
	.section	.nv.callgraph,"",@"SHT_CUDA_CALLGRAPH"
	.align	4
	.sectionentsize	8
	.align		4
        /*0000*/ 	.word	0x00000000
	.align		4
        /*0004*/ 	.word	0xffffffff
	.align		4
        /*0008*/ 	.word	0x00000000
	.align		4
        /*000c*/ 	.word	0xfffffffe
	.align		4
        /*0010*/ 	.word	0x00000000
	.align		4
        /*0014*/ 	.word	0xfffffffd
	.align		4
        /*0018*/ 	.word	0x00000000
	.align		4
        /*001c*/ 	.word	0xfffffffc


//--------------------- .text._Z13batch_processiPiS_S_S_S_S_S_S_S_PjS0_S_ --------------------------
	.section	.text._Z13batch_processiPiS_S_S_S_S_S_S_S_PjS0_S_,"ax",@progbits
	.align	128
        .global         _Z13batch_processiPiS_S_S_S_S_S_S_S_PjS0_S_
        .type           _Z13batch_processiPiS_S_S_S_S_S_S_S_PjS0_S_,@function
        .size           _Z13batch_processiPiS_S_S_S_S_S_S_S_PjS0_S_,(.L_x_13 - _Z13batch_processiPiS_S_S_S_S_S_S_S_PjS0_S_)
        .other          _Z13batch_processiPiS_S_S_S_S_S_S_S_PjS0_S_,@"STO_CUDA_ENTRY STV_DEFAULT"
_Z13batch_processiPiS_S_S_S_S_S_S_S_PjS0_S_:
.text._Z13batch_processiPiS_S_S_S_S_S_S_S_PjS0_S_:
[----:B------:R-:W-:Y:S08]  /*0000*/  LDC R1, c[0x0][0x37c] ;  /* 0x0000df00ff017b82 */ /* 0x000ff00000000800 */
[----:B------:R-:W0:Y:S02]  /*0010*/  LDC R0, c[0x0][0x380] ;  /* 0x0000e000ff007b82 */ /* 0x000e240000000800 */
[----:B0-----:R-:W-:-:S13]  /*0020*/  ISETP.GE.AND P0, PT, R0, 0x1, PT ;  /* 0x000000010000780c */ /* 0x001fda0003f06270 */
[----:B------:R-:W-:Y:S05]  /*0030*/  @!P0 EXIT ;  /* 0x000000000000894d */ /* 0x000fea0003800000 */
[----:B------:R-:W0:Y:S01]  /*0040*/  S2R R4, SR_TID.X ;  /* 0x0000000000047919 */ /* 0x000e220000002100 */
[----:B------:R-:W0:Y:S01]  /*0050*/  LDCU UR4, c[0x0][0x360] ;  /* 0x00006c00ff0477ac */ /* 0x000e220008000800 */
[----:B------:R-:W-:Y:S01]  /*0060*/  HFMA2 R0, -RZ, RZ, 0, 0 ;  /* 0x00000000ff007431 */ /* 0x000fe200000001ff */
[----:B------:R-:W0:Y:S01]  /*0070*/  S2R R3, SR_CTAID.X ;  /* 0x0000000000037919 */ /* 0x000e220000002500 */
[----:B------:R-:W1:Y:S02]  /*0080*/  LDCU.64 UR6, c[0x0][0x358] ;  /* 0x00006b00ff0677ac */ /* 0x000e640008000a00 */
[----:B01----:R-:W-:-:S07]  /*0090*/  IMAD R4, R3, UR4, R4 ;  /* 0x0000000403047c24 */ /* 0x003fce000f8e0204 */
.L_x_11:
[----:B0123--:R-:W0:Y:S02]  /*00a0*/  LDC.64 R2, c[0x0][0x3e0] ;  /* 0x0000f800ff027b82 */ /* 0x00fe240000000a00 */
[----:B0-----:R-:W-:-:S06]  /*00b0*/  IMAD.WIDE.U32 R2, R0, 0x4, R2 ;  /* 0x0000000400027825 */ /* 0x001fcc00078e0002 */
[----:B------:R-:W2:Y:S01]  /*00c0*/  LDG.E R3, desc[UR6][R2.64] ;  /* 0x0000000602037981 */ /* 0x000ea2000c1e1900 */
[----:B------:R-:W-:Y:S01]  /*00d0*/  BSSY.RECONVERGENT B0, `(.L_x_0) ;  /* 0x000009a000007945 */ /* 0x000fe20003800200 */
[----:B--2---:R-:W-:-:S13]  /*00e0*/  ISETP.NE.AND P0, PT, R3, R4, PT ;  /* 0x000000040300720c */ /* 0x004fda0003f05270 */
[----:B------:R-:W-:Y:S05]  /*00f0*/  @P0 BRA `(.L_x_1) ;  /* 0x00000008005c0947 */ /* 0x000fea0003800000 */
[----:B------:R-:W0:Y:S08]  /*0100*/  LDC.64 R6, c[0x0][0x3a0] ;  /* 0x0000e800ff067b82 */ /* 0x000e300000000a00 */
[----:B------:R-:W1:Y:S08]  /*0110*/  LDC.64 R10, c[0x0][0x3b8] ;  /* 0x0000ee00ff0a7b82 */ /* 0x000e700000000a00 */
[----:B------:R-:W2:Y:S01]  /*0120*/  LDC.64 R2, c[0x0][0x3c0] ;  /* 0x0000f000ff027b82 */ /* 0x000ea20000000a00 */
[----:B0-----:R-:W-:-:S07]  /*0130*/  IMAD.WIDE.U32 R6, R0, 0x4, R6 ;  /* 0x0000000400067825 */ /* 0x001fce00078e0006 */
[----:B------:R-:W0:Y:S01]  /*0140*/  LDC.64 R8, c[0x0][0x3a8] ;  /* 0x0000ea00ff087b82 */ /* 0x000e220000000a00 */
[----:B------:R-:W1:Y:S01]  /*0150*/  LDG.E R12, desc[UR6][R6.64] ;  /* 0x00000006060c7981 */ /* 0x000e62000c1e1900 */
[----:B0-----:R-:W-:-:S05]  /*0160*/  IMAD.WIDE.U32 R8, R0, 0x4, R8 ;  /* 0x0000000400087825 */ /* 0x001fca00078e0008 */
[----:B------:R0:W5:Y:S01]  /*0170*/  LDG.E R13, desc[UR6][R8.64] ;  /* 0x00000006080d7981 */ /* 0x000162000c1e1900 */
[----:B-1----:R-:W-:-:S04]  /*0180*/  IMAD.WIDE R10, R12, 0x4, R10 ;  /* 0x000000040c0a7825 */ /* 0x002fc800078e020a */
[----:B--2---:R-:W-:Y:S02]  /*0190*/  IMAD.WIDE R2, R12, 0x4, R2 ;  /* 0x000000040c027825 */ /* 0x004fe400078e0202 */
[----:B------:R-:W2:Y:S04]  /*01a0*/  LDG.E R10, desc[UR6][R10.64] ;  /* 0x000000060a0a7981 */ /* 0x000ea8000c1e1900 */
[----:B------:R-:W2:Y:S02]  /*01b0*/  LDG.E R5, desc[UR6][R2.64] ;  /* 0x0000000602057981 */ /* 0x000ea4000c1e1900 */
[----:B--2---:R-:W-:-:S13]  /*01c0*/  ISETP.GT.AND P0, PT, R10, R5, PT ;  /* 0x000000050a00720c */ /* 0x004fda0003f04270 */
[----:B0-----:R-:W-:Y:S05]  /*01d0*/  @!P0 BRA `(.L_x_2) ;  /* 0x0000000400148947 */ /* 0x001fea0003800000 */
[----:B------:R-:W0:Y:S08]  /*01e0*/  LDC.64 R6, c[0x0][0x388] ;  /* 0x0000e200ff067b82 */ /* 0x000e300000000a00 */
[----:B------:R-:W1:Y:S08]  /*01f0*/  LDC.64 R8, c[0x0][0x390] ;  /* 0x0000e400ff087b82 */ /* 0x000e700000000a00 */
[----:B------:R-:W2:Y:S01]  /*0200*/  LDC.64 R10, c[0x0][0x398] ;  /* 0x0000e600ff0a7b82 */ /* 0x000ea20000000a00 */
[----:B0-----:R-:W-:-:S05]  /*0210*/  IMAD.WIDE.U32 R6, R0, 0x4, R6 ;  /* 0x0000000400067825 */ /* 0x001fca00078e0006 */
[----:B------:R-:W3:Y:S01]  /*0220*/  LDG.E R15, desc[UR6][R6.64] ;  /* 0x00000006060f7981 */ /* 0x000ee2000c1e1900 */
[----:B-1----:R-:W-:-:S05]  /*0230*/  IMAD.WIDE.U32 R8, R0, 0x4, R8 ;  /* 0x0000000400087825 */ /* 0x002fca00078e0008 */
[----:B------:R-:W3:Y:S01]  /*0240*/  LDG.E R14, desc[UR6][R8.64] ;  /* 0x00000006080e7981 */ /* 0x000ee2000c1e1900 */
[----:B--2---:R-:W-:Y:S01]  /*0250*/  IMAD.WIDE.U32 R10, R0, 0x4, R10 ;  /* 0x00000004000a7825 */ /* 0x004fe200078e000a */
[----:B---3--:R-:W-:-:S13]  /*0260*/  ISETP.GE.AND P0, PT, R15, R14, PT ;  /* 0x0000000e0f00720c */ /* 0x008fda0003f06270 */
[----:B------:R-:W-:Y:S05]  /*0270*/  @P0 BRA `(.L_x_3) ;  /* 0x0000000000700947 */ /* 0x000fea0003800000 */
[----:B------:R-:W0:Y:S01]  /*0280*/  LDC.64 R18, c[0x0][0x3c8] ;  /* 0x0000f200ff127b82 */ /* 0x000e220000000a00 */
[----:B-----5:R-:W-:Y:S01]  /*0290*/  IMAD R17, R12, 0x19, R13 ;  /* 0x000000190c117824 */ /* 0x020fe200078e020d */
[----:B------:R1:W5:Y:S06]  /*02a0*/  LDG.E R23, desc[UR6][R10.64] ;  /* 0x000000060a177981 */ /* 0x00036c000c1e1900 */
[----:B------:R-:W2:Y:S01]  /*02b0*/  LDC.64 R12, c[0x0][0x3b0] ;  /* 0x0000ec00ff0c7b82 */ /* 0x000ea20000000a00 */
[----:B0-----:R-:W-:-:S05]  /*02c0*/  IMAD.WIDE R18, R17, 0x4, R18 ;  /* 0x0000000411127825 */ /* 0x001fca00078e0212 */
[----:B------:R1:W5:Y:S01]  /*02d0*/  LDG.E R21, desc[UR6][R18.64] ;  /* 0x0000000612157981 */ /* 0x000362000c1e1900 */
[----:B------:R-:W-:Y:S01]  /*02e0*/  IMAD R16, R17, 0x32, RZ ;  /* 0x0000003211107824 */ /* 0x000fe200078e02ff */
[----:B------:R-:W-:-:S07]  /*02f0*/  MOV R17, R15 ;  /* 0x0000000f00117202 */ /* 0x000fce0000000f00 */
.L_x_5:
[----:B-1----:R-:W-:-:S05]  /*0300*/  IADD3 R19, PT, PT, -R5, R16, R17 ;  /* 0x0000001005137210 */ /* 0x002fca0007ffe111 */
[----:B--2---:R-:W-:-:S06]  /*0310*/  IMAD.WIDE R18, R19, 0x4, R12 ;  /* 0x0000000413127825 */ /* 0x004fcc00078e020c */
[----:B------:R-:W2:Y:S02]  /*0320*/  LDG.E R18, desc[UR6][R18.64] ;  /* 0x0000000612127981 */ /* 0x000ea4000c1e1900 */
[----:B--2--5:R-:W-:-:S04]  /*0330*/  IADD3 R20, PT, PT, R23, R18, RZ ;  /* 0x0000001217147210 */ /* 0x024fc80007ffe0ff */
[----:B------:R-:W-:-:S13]  /*0340*/  ISETP.GT.AND P0, PT, R20, R21, PT ;  /* 0x000000151400720c */ /* 0x000fda0003f04270 */
[----:B------:R-:W-:Y:S05]  /*0350*/  @P0 BRA `(.L_x_4) ;  /* 0x0000000000980947 */ /* 0x000fea0003800000 */
[----:B------:R-:W-:-:S05]  /*0360*/  VIADD R17, R17, 0x1 ;  /* 0x0000000111117836 */ /* 0x000fca0000000000 */
[----:B------:R-:W-:-:S13]  /*0370*/  ISETP.GE.AND P0, PT, R17, R14, PT ;  /* 0x0000000e1100720c */ /* 0x000fda0003f06270 */
[----:B------:R-:W-:Y:S05]  /*0380*/  @!P0 BRA `(.L_x_5) ;  /* 0xfffffffc00dc8947 */ /* 0x000fea000383ffff */
.L_x_6:
[----:B------:R-:W2:Y:S02]  /*0390*/  LDG.E R5, desc[UR6][R2.64] ;  /* 0x0000000602057981 */ /* 0x000ea4000c1e1900 */
[----:B--2---:R-:W-:-:S05]  /*03a0*/  IADD3 R5, PT, PT, -R5, R16, R15 ;  /* 0x0000001005057210 */ /* 0x004fca0007ffe10f */
[----:B------:R-:W-:Y:S02]  /*03b0*/  IMAD.WIDE R18, R5, 0x4, R12 ;  /* 0x0000000405127825 */ /* 0x000fe400078e020c */
[----:B------:R-:W2:Y:S04]  /*03c0*/  LDG.E R5, desc[UR6][R10.64] ;  /* 0x000000060a057981 */ /* 0x000ea8000c1e1900 */
[----:B------:R-:W2:Y:S02]  /*03d0*/  LDG.E R14, desc[UR6][R18.64] ;  /* 0x00000006120e7981 */ /* 0x000ea4000c1e1900 */
[----:B--2---:R-:W-:-:S05]  /*03e0*/  IADD3 R5, PT, PT, R5, R14, RZ ;  /* 0x0000000e05057210 */ /* 0x004fca0007ffe0ff */
[----:B------:R0:W-:Y:S04]  /*03f0*/  STG.E desc[UR6][R18.64], R5 ;  /* 0x0000000512007986 */ /* 0x0001e8000c101906 */
[----:B------:R-:W2:Y:S01]  /*0400*/  LDG.E R14, desc[UR6][R8.64] ;  /* 0x00000006080e7981 */ /* 0x000ea2000c1e1900 */
[----:B------:R-:W-:-:S04]  /*0410*/  IADD3 R15, PT, PT, R15, 0x1, RZ ;  /* 0x000000010f0f7810 */ /* 0x000fc80007ffe0ff */
[----:B--2---:R-:W-:-:S13]  /*0420*/  ISETP.GE.AND P0, PT, R15, R14, PT ;  /* 0x0000000e0f00720c */ /* 0x004fda0003f06270 */
[----:B0-----:R-:W-:Y:S05]  /*0430*/  @!P0 BRA `(.L_x_6) ;  /* 0xfffffffc00d48947 */ /* 0x001fea000383ffff */
.L_x_3:
[----:B------:R-:W0:Y:S01]  /*0440*/  LDCU.64 UR4, c[0x0][0x3d8] ;  /* 0x00007b00ff0477ac */ /* 0x000e220008000a00 */
[----:B-----5:R-:W1:Y:S01]  /*0450*/  LDC.64 R12, c[0x0][0x3d0] ;  /* 0x0000f400ff0c7b82 */ /* 0x020e620000000a00 */
[----:B------:R-:W-:Y:S02]  /*0460*/  IMAD.MOV.U32 R15, RZ, RZ, 0x1 ;  /* 0x00000001ff0f7424 */ /* 0x000fe400078e00ff */
[----:B------:R-:W-:Y:S01]  /*0470*/  IMAD.MOV.U32 R17, RZ, RZ, 0x1388 ;  /* 0x00001388ff117424 */ /* 0x000fe200078e00ff */
[----:B0-----:R-:W-:-:S04]  /*0480*/  UIADD3 UR4, UP0, UPT, UR4, 0x4, URZ ;  /* 0x0000000404047890 */ /* 0x001fc8000ff1e0ff */
[----:B------:R-:W-:Y:S02]  /*0490*/  UIADD3.X UR5, UPT, UPT, URZ, UR5, URZ, UP0, !UPT ;  /* 0x00000005ff057290 */ /* 0x000fe400087fe4ff */
[----:B------:R-:W-:Y:S01]  /*04a0*/  MOV R2, UR4 ;  /* 0x0000000400027c02 */ /* 0x000fe20008000f00 */
[----:B-1----:R-:W-:-:S03]  /*04b0*/  IMAD.WIDE.U32 R12, R0, 0x4, R12 ;  /* 0x00000004000c7825 */ /* 0x002fc600078e000c */
[----:B------:R-:W-:Y:S02]  /*04c0*/  MOV R3, UR5 ;  /* 0x0000000500037c02 */ /* 0x000fe40008000f00 */
[----:B------:R3:W-:Y:S04]  /*04d0*/  STG.E desc[UR6][R12.64], R15 ;  /* 0x0000000f0c007986 */ /* 0x0007e8000c101906 */
[----:B------:R3:W-:Y:S04]  /*04e0*/  REDG.E.INC.STRONG.GPU desc[UR6][R2.64], R17 ;  /* 0x000000110200798e */ /* 0x0007e8000d92e106 */
[----:B------:R-:W2:Y:S04]  /*04f0*/  LDG.E R8, desc[UR6][R8.64] ;  /* 0x0000000608087981 */ /* 0x000ea8000c1e1900 */
[----:B------:R-:W2:Y:S04]  /*0500*/  LDG.E R7, desc[UR6][R6.64] ;  /* 0x0000000606077981 */ /* 0x000ea8000c1e1900 */
[----:B------:R-:W4:Y:S01]  /*0510*/  LDG.E R10, desc[UR6][R10.64] ;  /* 0x000000060a0a7981 */ /* 0x000f22000c1e1900 */
[----:B------:R-:W-:-:S02]  /*0520*/  VOTEU.ANY UR4, UPT, PT ;  /* 0x0000000000047886 */ /* 0x000fc400038e0100 */
[----:B------:R-:W-:Y:S01]  /*0530*/  UFLO.U32 UR5, UR4 ;  /* 0x00000004000572bd */ /* 0x000fe200080e0000 */
[----:B------:R-:W0:Y:S01]  /*0540*/  S2R R14, SR_LANEID ;  /* 0x00000000000e7919 */ /* 0x000e220000000000 */
[----:B------:R-:W-:-:S04]  /*0550*/  UPOPC UR4, UR4 ;  /* 0x00000004000472bf */ /* 0x000fc80008000000 */
[----:B0-----:R-:W-:Y:S02]  /*0560*/  ISETP.EQ.U32.AND P0, PT, R14, UR5, PT ;  /* 0x000000050e007c0c */ /* 0x001fe4000bf02070 */
[----:B--2---:R-:W-:-:S05]  /*0570*/  IADD3 R5, PT, PT, R8, -R7, RZ ;  /* 0x8000000708057210 */ /* 0x004fca0007ffe0ff */
[----:B----4-:R-:W-:-:S04]  /*0580*/  IMAD R5, R10, R5, RZ ;  /* 0x000000050a057224 */ /* 0x010fc800078e02ff */
[----:B------:R-:W-:-:S05]  /*0590*/  IMAD R5, R5, UR4, RZ ;  /* 0x0000000405057c24 */ /* 0x000fca000f8e02ff */
[----:B------:R3:W-:Y:S01]  /*05a0*/  @P0 REDG.E.ADD.STRONG.GPU desc[UR6][R2.64+0x4], R5 ;  /* 0x000004050200098e */ /* 0x0007e2000c12e106 */
[----:B------:R-:W-:Y:S05]  /*05b0*/  BRA `(.L_x_1) ;  /* 0x00000004002c7947 */ /* 0x000fea0003800000 */
.L_x_4:
[----:B------:R-:W0:Y:S01]  /*05c0*/  LDC.64 R6, c[0x0][0x3d0] ;  /* 0x0000f400ff067b82 */ /* 0x000e220000000a00 */
[----:B------:R-:W-:-:S07]  /*05d0*/  HFMA2 R5, -RZ, RZ, 0, 0.000919342041015625 ;  /* 0x00001388ff057431 */ /* 0x000fce00000001ff */
[----:B------:R-:W1:Y:S01]  /*05e0*/  LDC.64 R2, c[0x0][0x3d8] ;  /* 0x0000f600ff027b82 */ /* 0x000e620000000a00 */
[----:B0-----:R-:W-:-:S05]  /*05f0*/  IMAD.WIDE.U32 R6, R0, 0x4, R6 ;  /* 0x0000000400067825 */ /* 0x001fca00078e0006 */
[----:B------:R2:W-:Y:S04]  /*0600*/  STG.E desc[UR6][R6.64], RZ ;  /* 0x000000ff06007986 */ /* 0x0005e8000c101906 */
[----:B-1----:R2:W-:Y:S01]  /*0610*/  REDG.E.INC.STRONG.GPU desc[UR6][R2.64], R5 ;  /* 0x000000050200798e */ /* 0x0025e2000d92e106 */
[----:B------:R-:W-:Y:S05]  /*0620*/  BRA `(.L_x_1) ;  /* 0x0000000400107947 */ /* 0x000fea0003800000 */
.L_x_2:
        /* <DEDUP_REMOVED lines=8> */
[----:B---3--:R-:W-:-:S13]  /*06b0*/  ISETP.GT.AND P0, PT, R15, R14, PT ;  /* 0x0000000e0f00720c */ /* 0x008fda0003f04270 */
[----:B------:R-:W-:Y:S05]  /*06c0*/  @!P0 BRA `(.L_x_7) ;  /* 0x0000000000708947 */ /* 0x000fea0003800000 */
[----:B------:R-:W0:Y:S01]  /*06d0*/  LDC.64 R16, c[0x0][0x3c8] ;  /* 0x0000f200ff107b82 */ /* 0x000e220000000a00 */
[----:B-----5:R-:W-:Y:S01]  /*06e0*/  IMAD R25, R12, 0x19, R13 ;  /* 0x000000190c197824 */ /* 0x020fe200078e020d */
[----:B------:R1:W5:Y:S06]  /*06f0*/  LDG.E R23, desc[UR6][R8.64] ;  /* 0x0000000608177981 */ /* 0x00036c000c1e1900 */
[----:B------:R-:W2:Y:S01]  /*0700*/  LDC.64 R12, c[0x0][0x3b0] ;  /* 0x0000ec00ff0c7b82 */ /* 0x000ea20000000a00 */
[----:B0-----:R-:W-:-:S05]  /*0710*/  IMAD.WIDE R18, R25, 0x4, R16 ;  /* 0x0000000419127825 */ /* 0x001fca00078e0210 */
[----:B------:R1:W5:Y:S01]  /*0720*/  LDG.E R21, desc[UR6][R18.64] ;  /* 0x0000000612157981 */ /* 0x000362000c1e1900 */
[----:B------:R-:W-:Y:S02]  /*0730*/  IMAD R16, R25, 0x32, RZ ;  /* 0x0000003219107824 */ /* 0x000fe400078e02ff */
[----:B--2---:R-:W-:-:S07]  /*0740*/  IMAD.MOV.U32 R17, RZ, RZ, R15 ;  /* 0x000000ffff117224 */ /* 0x004fce00078e000f */
.L_x_9:
[----:B-1----:R-:W-:-:S05]  /*0750*/  IADD3 R19, PT, PT, R5, R16, -R17 ;  /* 0x0000001005137210 */ /* 0x002fca0007ffe811 */
[----:B------:R-:W-:-:S06]  /*0760*/  IMAD.WIDE R18, R19, 0x4, R12 ;  /* 0x0000000413127825 */ /* 0x000fcc00078e020c */
[----:B------:R-:W2:Y:S02]  /*0770*/  LDG.E R18, desc[UR6][R18.64] ;  /* 0x0000000612127981 */ /* 0x000ea4000c1e1900 */
[----:B--2--5:R-:W-:-:S04]  /*0780*/  IADD3 R20, PT, PT, R23, R18, RZ ;  /* 0x0000001217147210 */ /* 0x024fc80007ffe0ff */
[----:B------:R-:W-:-:S13]  /*0790*/  ISETP.GT.AND P0, PT, R20, R21, PT ;  /* 0x000000151400720c */ /* 0x000fda0003f04270 */
[----:B------:R-:W-:Y:S05]  /*07a0*/  @P0 BRA `(.L_x_8) ;  /* 0x0000000000980947 */ /* 0x000fea0003800000 */
[----:B------:R-:W-:-:S04]  /*07b0*/  IADD3 R17, PT, PT, R17, -0x1, RZ ;  /* 0xffffffff11117810 */ /* 0x000fc80007ffe0ff */
[----:B------:R-:W-:-:S13]  /*07c0*/  ISETP.GT.AND P0, PT, R17, R14, PT ;  /* 0x0000000e1100720c */ /* 0x000fda0003f04270 */
[----:B------:R-:W-:Y:S05]  /*07d0*/  @P0 BRA `(.L_x_9) ;  /* 0xfffffffc00dc0947 */ /* 0x000fea000383ffff */
.L_x_10:
[----:B------:R-:W2:Y:S02]  /*07e0*/  LDG.E R5, desc[UR6][R2.64] ;  /* 0x0000000602057981 */ /* 0x000ea4000c1e1900 */
[----:B--2---:R-:W-:-:S05]  /*07f0*/  IADD3 R5, PT, PT, R5, R16, -R15 ;  /* 0x0000001005057210 */ /* 0x004fca0007ffe80f */
[----:B------:R-:W-:Y:S02]  /*0800*/  IMAD.WIDE R18, R5, 0x4, R12 ;  /* 0x0000000405127825 */ /* 0x000fe400078e020c */
[----:B------:R-:W2:Y:S04]  /*0810*/  LDG.E R5, desc[UR6][R8.64] ;  /* 0x0000000608057981 */ /* 0x000ea8000c1e1900 */
[----:B------:R-:W2:Y:S02]  /*0820*/  LDG.E R14, desc[UR6][R18.64] ;  /* 0x00000006120e7981 */ /* 0x000ea4000c1e1900 */
[----:B--2---:R-:W-:-:S05]  /*0830*/  IADD3 R5, PT, PT, R5, R14, RZ ;  /* 0x0000000e05057210 */ /* 0x004fca0007ffe0ff */
[----:B------:R0:W-:Y:S04]  /*0840*/  STG.E desc[UR6][R18.64], R5 ;  /* 0x0000000512007986 */ /* 0x0001e8000c101906 */
[----:B------:R-:W2:Y:S01]  /*0850*/  LDG.E R14, desc[UR6][R6.64] ;  /* 0x00000006060e7981 */ /* 0x000ea2000c1e1900 */
[----:B------:R-:W-:-:S05]  /*0860*/  VIADD R15, R15, 0xffffffff ;  /* 0xffffffff0f0f7836 */ /* 0x000fca0000000000 */
[----:B--2---:R-:W-:-:S13]  /*0870*/  ISETP.GT.AND P0, PT, R15, R14, PT ;  /* 0x0000000e0f00720c */ /* 0x004fda0003f04270 */
[----:B0-----:R-:W-:Y:S05]  /*0880*/  @P0 BRA `(.L_x_10) ;  /* 0xfffffffc00d40947 */ /* 0x001fea000383ffff */
.L_x_7:
[----:B------:R-:W0:Y:S01]  /*0890*/  LDCU.64 UR4, c[0x0][0x3d8] ;  /* 0x00007b00ff0477ac */ /* 0x000e220008000a00 */
[----:B------:R-:W1:Y:S01]  /*08a0*/  LDC.64 R2, c[0x0][0x3d0] ;  /* 0x0000f400ff027b82 */ /* 0x000e620000000a00 */
[----:B------:R-:W-:Y:S01]  /*08b0*/  MOV R15, 0x1 ;  /* 0x00000001000f7802 */ /* 0x000fe20000000f00 */
[----:B------:R-:W-:Y:S01]  /*08c0*/  IMAD.MOV.U32 R17, RZ, RZ, 0x1388 ;  /* 0x00001388ff117424 */ /* 0x000fe200078e00ff */
[----:B0-----:R-:W-:-:S04]  /*08d0*/  UIADD3 UR4, UP0, UPT, UR4, 0x4, URZ ;  /* 0x0000000404047890 */ /* 0x001fc8000ff1e0ff */
[----:B------:R-:W-:Y:S01]  /*08e0*/  UIADD3.X UR5, UPT, UPT, URZ, UR5, URZ, UP0, !UPT ;  /* 0x00000005ff057290 */ /* 0x000fe200087fe4ff */
[----:B-1---5:R-:W-:Y:S01]  /*08f0*/  IMAD.WIDE.U32 R12, R0, 0x4, R2 ;  /* 0x00000004000c7825 */ /* 0x022fe200078e0002 */
[----:B------:R-:W-:-:S04]  /*0900*/  MOV R2, UR4 ;  /* 0x0000000400027c02 */ /* 0x000fc80008000f00 */
[----:B------:R-:W-:Y:S01]  /*0910*/  MOV R3, UR5 ;  /* 0x0000000500037c02 */ /* 0x000fe20008000f00 */
[----:B------:R1:W-:Y:S04]  /*0920*/  STG.E desc[UR6][R12.64], R15 ;  /* 0x0000000f0c007986 */ /* 0x0003e8000c101906 */
[----:B------:R1:W-:Y:S04]  /*0930*/  REDG.E.INC.STRONG.GPU desc[UR6][R2.64], R17 ;  /* 0x000000110200798e */ /* 0x0003e8000d92e106 */
[----:B------:R-:W2:Y:S04]  /*0940*/  LDG.E R10, desc[UR6][R10.64] ;  /* 0x000000060a0a7981 */ /* 0x000ea8000c1e1900 */
[----:B------:R-:W2:Y:S04]  /*0950*/  LDG.E R7, desc[UR6][R6.64] ;  /* 0x0000000606077981 */ /* 0x000ea8000c1e1900 */
[----:B------:R-:W3:Y:S01]  /*0960*/  LDG.E R8, desc[UR6][R8.64] ;  /* 0x0000000608087981 */ /* 0x000ee2000c1e1900 */
[----:B------:R-:W-:-:S02]  /*0970*/  VOTEU.ANY UR4, UPT, PT ;  /* 0x0000000000047886 */ /* 0x000fc400038e0100 */
[----:B------:R-:W-:Y:S01]  /*0980*/  UFLO.U32 UR5, UR4 ;  /* 0x00000004000572bd */ /* 0x000fe200080e0000 */
[----:B------:R-:W0:Y:S01]  /*0990*/  S2R R14, SR_LANEID ;  /* 0x00000000000e7919 */ /* 0x000e220000000000 */
[----:B------:R-:W-:-:S04]  /*09a0*/  UPOPC UR4, UR4 ;  /* 0x00000004000472bf */ /* 0x000fc80008000000 */
[----:B0-----:R-:W-:Y:S02]  /*09b0*/  ISETP.EQ.U32.AND P0, PT, R14, UR5, PT ;  /* 0x000000050e007c0c */ /* 0x001fe4000bf02070 */
[----:B--2---:R-:W-:-:S05]  /*09c0*/  IADD3 R5, PT, PT, R10, -R7, RZ ;  /* 0x800000070a057210 */ /* 0x004fca0007ffe0ff */
[----:B---3--:R-:W-:-:S04]  /*09d0*/  IMAD R5, R8, R5, RZ ;  /* 0x0000000508057224 */ /* 0x008fc800078e02ff */
[----:B------:R-:W-:-:S05]  /*09e0*/  IMAD R5, R5, UR4, RZ ;  /* 0x0000000405057c24 */ /* 0x000fca000f8e02ff */
[----:B------:R1:W-:Y:S01]  /*09f0*/  @P0 REDG.E.ADD.STRONG.GPU desc[UR6][R2.64+0x4], R5 ;  /* 0x000004050200098e */ /* 0x0003e2000c12e106 */
[----:B------:R-:W-:Y:S05]  /*0a00*/  BRA `(.L_x_1) ;  /* 0x0000000000187947 */ /* 0x000fea0003800000 */
.L_x_8:
[----:B------:R-:W0:Y:S01]  /*0a10*/  LDC.64 R2, c[0x0][0x3d0] ;  /* 0x0000f400ff027b82 */ /* 0x000e220000000a00 */
[----:B------:R-:W-:-:S07]  /*0a20*/  HFMA2 R5, -RZ, RZ, 0, 0.000919342041015625 ;  /* 0x00001388ff057431 */ /* 0x000fce00000001ff */
[----:B------:R-:W1:Y:S01]  /*0a30*/  LDC.64 R6, c[0x0][0x3d8] ;  /* 0x0000f600ff067b82 */ /* 0x000e620000000a00 */
[----:B0-----:R-:W-:-:S05]  /*0a40*/  IMAD.WIDE.U32 R2, R0, 0x4, R2 ;  /* 0x0000000400027825 */ /* 0x001fca00078e0002 */
[----:B------:R0:W-:Y:S04]  /*0a50*/  STG.E desc[UR6][R2.64], RZ ;  /* 0x000000ff02007986 */ /* 0x0001e8000c101906 */
[----:B-1----:R0:W-:Y:S02]  /*0a60*/  REDG.E.INC.STRONG.GPU desc[UR6][R6.64], R5 ;  /* 0x000000050600798e */ /* 0x0021e4000d92e106 */
.L_x_1:
[----:B------:R-:W-:Y:S05]  /*0a70*/  BSYNC.RECONVERGENT B0 ;  /* 0x0000000000007941 */ /* 0x000fea0003800200 */
.L_x_0:
[----:B------:R-:W4:Y:S01]  /*0a80*/  LDCU UR4, c[0x0][0x380] ;  /* 0x00007000ff0477ac */ /* 0x000f220008000800 */
[----:B------:R-:W-:-:S04]  /*0a90*/  IADD3 R0, PT, PT, R0, 0x1, RZ ;  /* 0x0000000100007810 */ /* 0x000fc80007ffe0ff */
[----:B----4-:R-:W-:-:S13]  /*0aa0*/  ISETP.NE.AND P0, PT, R0, UR4, PT ;  /* 0x0000000400007c0c */ /* 0x010fda000bf05270 */
[----:B------:R-:W-:Y:S05]  /*0ab0*/  @P0 BRA `(.L_x_11) ;  /* 0xfffffff400780947 */ /* 0x000fea000383ffff */
[----:B------:R-:W-:Y:S05]  /*0ac0*/  EXIT ;  /* 0x000000000000794d */ /* 0x000fea0003800000 */
.L_x_12:
[----:B------:R-:W-:-:S00]  /*0ad0*/  BRA `(.L_x_12) ;  /* 0xfffffffc00fc7947 */ /* 0x000fc0000383ffff */
[----:B------:R-:W-:-:S00]  /*0ae0*/  NOP ;  /* 0x0000000000007918 */ /* 0x000fc00000000000 */
        /* <DEDUP_REMOVED lines=9> */
.L_x_13:


//--------------------- .nv.shared.reserved.0     --------------------------
	.section	.nv.shared.reserved.0,"aw",@nobits
	.weak		__nv_reservedSMEM_offset_0_alias
	.size		__nv_reservedSMEM_offset_0_alias, 0, 64
	.other		__nv_reservedSMEM_offset_0_alias,@"STO_CUDA_RESERVED_SHARED STV_DEFAULT"
__nv_reservedSMEM_offset_0_alias:
	.zero		0
	.zero		64


//--------------------- .nv.constant0._Z13batch_processiPiS_S_S_S_S_S_S_S_PjS0_S_ --------------------------
	.section	.nv.constant0._Z13batch_processiPiS_S_S_S_S_S_S_S_PjS0_S_,"a",@progbits
	.sectionflags	@""
	.align	4
.nv.constant0._Z13batch_processiPiS_S_S_S_S_S_S_S_PjS0_S_:
	.zero		1000


//--------------------- SYMBOLS --------------------------

	.type		.nv.reservedSmem.offset0,@object
	.size		.nv.reservedSmem.offset0,0x4
